//
// Generated by NVIDIA NVVM Compiler
//
// Compiler Build ID: CL-36424714
// Cuda compilation tools, release 13.0, V13.0.88
// Based on NVVM 20.0.0
//

.version 9.0
.target sm_100
.address_size 64

	// .globl	_Z10add_kernelPfS_S_i

.visible .entry _Z10add_kernelPfS_S_i(
	.param .u64 .ptr .align 1 _Z10add_kernelPfS_S_i_param_0,
	.param .u64 .ptr .align 1 _Z10add_kernelPfS_S_i_param_1,
	.param .u64 .ptr .align 1 _Z10add_kernelPfS_S_i_param_2,
	.param .u32 _Z10add_kernelPfS_S_i_param_3
)
{
	.reg .pred 	%p<3>;
	.reg .b32 	%r<11>;
	.reg .b32 	%f<4>;
	.reg .b64 	%rd<11>;

	ld.param.u64 	%rd4, [_Z10add_kernelPfS_S_i_param_0];
	ld.param.u64 	%rd5, [_Z10add_kernelPfS_S_i_param_1];
	ld.param.u64 	%rd6, [_Z10add_kernelPfS_S_i_param_2];
	ld.param.u32 	%r6, [_Z10add_kernelPfS_S_i_param_3];
	mov.u32 	%r7, %ctaid.x;
	mov.u32 	%r1, %ntid.x;
	mov.u32 	%r8, %tid.x;
	mad.lo.s32 	%r10, %r7, %r1, %r8;
	setp.ge.s32 	%p1, %r10, %r6;
	@%p1 bra 	$L__BB0_3;
	mov.u32 	%r9, %nctaid.x;
	mul.lo.s32 	%r3, %r1, %r9;
	cvta.to.global.u64 	%rd1, %rd4;
	cvta.to.global.u64 	%rd2, %rd5;
	cvta.to.global.u64 	%rd3, %rd6;
$L__BB0_2:
	mul.wide.s32 	%rd7, %r10, 4;
	add.s64 	%rd8, %rd1, %rd7;
	ld.global.f32 	%f1, [%rd8];
	add.s64 	%rd9, %rd2, %rd7;
	ld.global.f32 	%f2, [%rd9];
	add.f32 	%f3, %f1, %f2;
	add.s64 	%rd10, %rd3, %rd7;
	st.global.f32 	[%rd10], %f3;
	add.s32 	%r10, %r10, %r3;
	setp.lt.s32 	%p2, %r10, %r6;
	@%p2 bra 	$L__BB0_2;
$L__BB0_3:
	ret;

}


// ===== COMPILED SASS (sm_100) =====

	.target	sm_100

	.elftype	@"ET_EXEC"


//--------------------- .note.nv.tkinfo           --------------------------
	.section	.note.nv.tkinfo,"",@"SHT_NOTE"
	.sectionflags	@"SHF_NOTE_NV_TKINFO"
	.tkinfo
        /*0018*/ 	.word	0x00000002
        /*0030*/ 	.string	""
        /*0030*/ 	.string	"ptxas"
        /*0030*/ 	.string	"Cuda compilation tools, release 13.0, V13.0.88"
        /*0030*/ 	.string	"Build cuda_13.0.r13.0/compiler.36424714_0"
        /*0030*/ 	.string	"-arch sm_100 -m 64 "



//--------------------- .note.nv.cuinfo           --------------------------
	.section	.note.nv.cuinfo,"",@"SHT_NOTE"
	.sectionflags	@"SHF_NOTE_NV_CUINFO"
        /*0018*/ 	.short	0x0002
        /*001a*/ 	.short	0x0064
        /*001c*/ 	.short	0x0082
	.zero		2


//--------------------- .nv.info                  --------------------------
	.section	.nv.info,"",@"SHT_CUDA_INFO"
	.align	4


	//----- nvinfo : EIATTR_REGCOUNT
	.align		4
        /*0000*/ 	.byte	0x04, 0x2f
        /*0002*/ 	.short	(.L_1 - .L_0)
	.align		4
.L_0:
        /*0004*/ 	.word	index@(_Z10add_kernelPfS_S_i)
        /*0008*/ 	.word	0x00000014


	//----- nvinfo : EIATTR_FRAME_SIZE
	.align		4
.L_1:
        /*000c*/ 	.byte	0x04, 0x11
        /*000e*/ 	.short	(.L_3 - .L_2)
	.align		4
.L_2:
        /*0010*/ 	.word	index@(_Z10add_kernelPfS_S_i)
        /*0014*/ 	.word	0x00000000


	//----- nvinfo : EIATTR_MIN_STACK_SIZE
	.align		4
.L_3:
        /*0018*/ 	.byte	0x04, 0x12
        /*001a*/ 	.short	(.L_5 - .L_4)
	.align		4
.L_4:
        /*001c*/ 	.word	index@(_Z10add_kernelPfS_S_i)
        /*0020*/ 	.word	0x00000000
.L_5:


//--------------------- .nv.compat                --------------------------
	.section	.nv.compat,"",@"SHT_CUDA_COMPAT_INFO"
	.align	4
        /*0000*/ 	.byte	0x02, 0x09, 0x00, 0x00, 0x02, 0x02, 0x01, 0x00, 0x02, 0x05, 0x05, 0x00, 0x03, 0x07, 0x01, 0x01
        /*0010*/ 	.byte	0x02, 0x03, 0x00, 0x00, 0x02, 0x06, 0x01, 0x00, 0x04, 0x0b, 0x08, 0x00, 0x09, 0x00, 0x00, 0x00
        /*0020*/ 	.byte	0x00, 0x00, 0x00, 0x00


//--------------------- .nv.info._Z10add_kernelPfS_S_i --------------------------
	.section	.nv.info._Z10add_kernelPfS_S_i,"",@"SHT_CUDA_INFO"
	.sectionflags	@""
	.align	4


	//----- nvinfo : EIATTR_CUDA_API_VERSION
	.align		4
        /*0000*/ 	.byte	0x04, 0x37
        /*0002*/ 	.short	(.L_7 - .L_6)
.L_6:
        /*0004*/ 	.word	0x00000082


	//----- nvinfo : EIATTR_KPARAM_INFO
	.align		4
.L_7:
        /*0008*/ 	.byte	0x04, 0x17
        /*000a*/ 	.short	(.L_9 - .L_8)
.L_8:
        /*000c*/ 	.word	0x00000000
        /*0010*/ 	.short	0x0003
        /*0012*/ 	.short	0x0018
        /*0014*/ 	.byte	0x00, 0xf0, 0x11, 0x00


	//----- nvinfo : EIATTR_KPARAM_INFO
	.align		4
.L_9:
        /*0018*/ 	.byte	0x04, 0x17
        /*001a*/ 	.short	(.L_11 - .L_10)
.L_10:
        /*001c*/ 	.word	0x00000000
        /*0020*/ 	.short	0x0002
        /*0022*/ 	.short	0x0010
        /*0024*/ 	.byte	0x00, 0xf5, 0x21, 0x00


	//----- nvinfo : EIATTR_KPARAM_INFO
	.align		4
.L_11:
        /*0028*/ 	.byte	0x04, 0x17
        /*002a*/ 	.short	(.L_13 - .L_12)
.L_12:
        /*002c*/ 	.word	0x00000000
        /*0030*/ 	.short	0x0001
        /*0032*/ 	.short	0x0008
        /*0034*/ 	.byte	0x00, 0xf5, 0x21, 0x00


	//----- nvinfo : EIATTR_KPARAM_INFO
	.align		4
.L_13:
        /*0038*/ 	.byte	0x04, 0x17
        /*003a*/ 	.short	(.L_15 - .L_14)
.L_14:
        /*003c*/ 	.word	0x00000000
        /*0040*/ 	.short	0x0000
        /*0042*/ 	.short	0x0000
        /*0044*/ 	.byte	0x00, 0xf5, 0x21, 0x00


	//----- nvinfo : EIATTR_SPARSE_MMA_MASK
	.align		4
.L_15:
        /*0048*/ 	.byte	0x03, 0x50
        /*004a*/ 	.short	0x0000


	//----- nvinfo : EIATTR_MAXREG_COUNT
	.align		4
        /*004c*/ 	.byte	0x03, 0x1b
        /*004e*/ 	.short	0x00ff


	//----- nvinfo : EIATTR_MERCURY_ISA_VERSION
	.align		4
        /*0050*/ 	.byte	0x03, 0x5f
        /*0052*/ 	.short	0x0101


	//----- nvinfo : EIATTR_VRC_CTA_INIT_COUNT
	.align		4
        /*0054*/ 	.byte	0x02, 0x4a
	.zero		1
	.zero		1


	//----- nvinfo : EIATTR_EXIT_INSTR_OFFSETS
	.align		4
        /*0058*/ 	.byte	0x04, 0x1c
        /*005a*/ 	.short	(.L_17 - .L_16)


	//   ....[0]....
.L_16:
        /*005c*/ 	.word	0x00000070


	//   ....[1]....
        /*0060*/ 	.word	0x00000180


	//----- nvinfo : EIATTR_CRS_STACK_SIZE
	.align		4
.L_17:
        /*0064*/ 	.byte	0x04, 0x1e
        /*0066*/ 	.short	(.L_19 - .L_18)
.L_18:
        /*0068*/ 	.word	0x00000000


	//----- nvinfo : EIATTR_CBANK_PARAM_SIZE
	.align		4
.L_19:
        /*006c*/ 	.byte	0x03, 0x19
        /*006e*/ 	.short	0x001c


	//----- nvinfo : EIATTR_PARAM_CBANK
	.align		4
        /*0070*/ 	.byte	0x04, 0x0a
        /*0072*/ 	.short	(.L_21 - .L_20)
	.align		4
.L_20:
        /*0074*/ 	.word	index@(.nv.constant0._Z10add_kernelPfS_S_i)
        /*0078*/ 	.short	0x0380
        /*007a*/ 	.short	0x001c


	//----- nvinfo : EIATTR_SW_WAR
	.align		4
.L_21:
        /*007c*/ 	.byte	0x04, 0x36
        /*007e*/ 	.short	(.L_23 - .L_22)
.L_22:
        /*0080*/ 	.word	0x00000008
.L_23:


//--------------------- .nv.callgraph             --------------------------
	.section	.nv.callgraph,"",@"SHT_CUDA_CALLGRAPH"
	.align	4
	.sectionentsize	8
	.align		4
        /*0000*/ 	.word	0x00000000
	.align		4
        /*0004*/ 	.word	0xffffffff
	.align		4
        /*0008*/ 	.word	0x00000000
	.align		4
        /*000c*/ 	.word	0xfffffffe
	.align		4
        /*0010*/ 	.word	0x00000000
	.align		4
        /*0014*/ 	.word	0xfffffffd
	.align		4
        /*0018*/ 	.word	0x00000000
	.align		4
        /*001c*/ 	.word	0xfffffffc


//--------------------- .text._Z10add_kernelPfS_S_i --------------------------
	.section	.text._Z10add_kernelPfS_S_i,"ax",@progbits
	.align	128
        .global         _Z10add_kernelPfS_S_i
        .type           _Z10add_kernelPfS_S_i,@function
        .size           _Z10add_kernelPfS_S_i,(.L_x_2 - _Z10add_kernelPfS_S_i)
        .other          _Z10add_kernelPfS_S_i,@"STO_CUDA_ENTRY STV_DEFAULT"
_Z10add_kernelPfS_S_i:
.text._Z10add_kernelPfS_S_i:
[----:B------:R-:W-:Y:S01]  /*0000*/  LDC R1, c[0x0][0x37c] ;  /* 0x0000df00ff017b82 */ /* 0x000fe20000000800 */
[----:B------:R-:W0:Y:S07]  /*0010*/  S2R R0, SR_TID.X ;  /* 0x0000000000007919 */ /* 0x000e2e0000002100 */
[----:B------:R-:W0:Y:S01]  /*0020*/  S2UR UR4, SR_CTAID.X ;  /* 0x00000000000479c3 */ /* 0x000e220000002500 */
[----:B------:R-:W1:Y:S07]  /*0030*/  LDCU UR5, c[0x0][0x398] ;  /* 0x00007300ff0577ac */ /* 0x000e6e0008000800 */
[----:B------:R-:W0:Y:S02]  /*0040*/  LDC R15, c[0x0][0x360] ;  /* 0x0000d800ff0f7b82 */ /* 0x000e240000000800 */
[----:B0-----:R-:W-:-:S05]  /*0050*/  IMAD R0, R15, UR4, R0 ;  /* 0x000000040f007c24 */ /* 0x001fca000f8e0200 */
[----:B-1----:R-:W-:-:S13]  /*0060*/  ISETP.GE.AND P0, PT, R0, UR5, PT ;  /* 0x0000000500007c0c */ /* 0x002fda000bf06270 */
[----:B------:R-:W-:Y:S05]  /*0070*/  @P0 EXIT ;  /* 0x000000000000094d */ /* 0x000fea0003800000 */
[----:B------:R-:W0:Y:S01]  /*0080*/  LDC.64 R12, c[0x0][0x390] ;  /* 0x0000e400ff0c7b82 */ /* 0x000e220000000a00 */
[----:B------:R-:W1:Y:S01]  /*0090*/  LDCU UR4, c[0x0][0x370] ;  /* 0x00006e00ff0477ac */ /* 0x000e620008000800 */
[----:B------:R-:W2:Y:S06]  /*00a0*/  LDCU.64 UR6, c[0x0][0x358] ;  /* 0x00006b00ff0677ac */ /* 0x000eac0008000a00 */
[----:B------:R-:W3:Y:S08]  /*00b0*/  LDC.64 R8, c[0x0][0x380] ;  /* 0x0000e000ff087b82 */ /* 0x000ef00000000a00 */
[----:B------:R-:W4:Y:S01]  /*00c0*/  LDC.64 R10, c[0x0][0x388] ;  /* 0x0000e200ff0a7b82 */ /* 0x000f220000000a00 */
[----:B-1----:R-:W-:-:S07]  /*00d0*/  IMAD R15, R15, UR4, RZ ;  /* 0x000000040f0f7c24 */ /* 0x002fce000f8e02ff */
.L_x_0:
[----:B---3--:R-:W-:-:S04]  /*00e0*/  IMAD.WIDE R2, R0, 0x4, R8 ;  /* 0x0000000400027825 */ /* 0x008fc800078e0208 */
[C---:B----4-:R-:W-:Y:S02]  /*00f0*/  IMAD.WIDE R4, R0.reuse, 0x4, R10 ;  /* 0x0000000400047825 */ /* 0x050fe400078e020a */
[----:B--2---:R-:W2:Y:S04]  /*0100*/  LDG.E R2, desc[UR6][R2.64] ;  /* 0x0000000602027981 */ /* 0x004ea8000c1e1900 */
[----:B------:R-:W2:Y:S01]  /*0110*/  LDG.E R5, desc[UR6][R4.64] ;  /* 0x0000000604057981 */ /* 0x000ea2000c1e1900 */
[----:B01----:R-:W-:Y:S01]  /*0120*/  IMAD.WIDE R6, R0, 0x4, R12 ;  /* 0x0000000400067825 */ /* 0x003fe200078e020c */
[----:B------:R-:W-:-:S04]  /*0130*/  IADD3 R0, PT, PT, R15, R0, RZ ;  /* 0x000000000f007210 */ /* 0x000fc80007ffe0ff */
[----:B------:R-:W-:Y:S01]  /*0140*/  ISETP.GE.AND P0, PT, R0, UR5, PT ;  /* 0x0000000500007c0c */ /* 0x000fe2000bf06270 */
[----:B--2---:R-:W-:-:S05]  /*0150*/  FADD R17, R2, R5 ;  /* 0x0000000502117221 */ /* 0x004fca0000000000 */
[----:B------:R1:W-:Y:S07]  /*0160*/  STG.E desc[UR6][R6.64], R17 ;  /* 0x0000001106007986 */ /* 0x0003ee000c101906 */
[----:B------:R-:W-:Y:S05]  /*0170*/  @!P0 BRA `(.L_x_0) ;  /* 0xfffffffc00d88947 */ /* 0x000fea000383ffff */
[----:B------:R-:W-:Y:S05]  /*0180*/  EXIT ;  /* 0x000000000000794d */ /* 0x000fea0003800000 */
.L_x_1:
[----:B------:R-:W-:-:S00]  /*0190*/  BRA `(.L_x_1) ;  /* 0xfffffffc00fc7947 */ /* 0x000fc0000383ffff */
[----:B------:R-:W-:-:S00]  /*01a0*/  NOP ;  /* 0x0000000000007918 */ /* 0x000fc00000000000 */
        /* <DEDUP_REMOVED lines=13> */
.L_x_2:


//--------------------- .nv.shared.reserved.0     --------------------------
	.section	.nv.shared.reserved.0,"aw",@nobits
	.weak		__nv_reservedSMEM_offset_0_alias
	.size		__nv_reservedSMEM_offset_0_alias, 0, 64
	.other		__nv_reservedSMEM_offset_0_alias,@"STO_CUDA_RESERVED_SHARED STV_DEFAULT"
__nv_reservedSMEM_offset_0_alias:
	.zero		0
	.zero		64


//--------------------- .nv.constant0._Z10add_kernelPfS_S_i --------------------------
	.section	.nv.constant0._Z10add_kernelPfS_S_i,"a",@progbits
	.sectionflags	@""
	.align	4
.nv.constant0._Z10add_kernelPfS_S_i:
	.zero		924


//--------------------- SYMBOLS --------------------------

	.type		.nv.reservedSmem.offset0,@object
	.size		.nv.reservedSmem.offset0,0x4
